	.headerflags	@"EF_CUDA_TEXMODE_UNIFIED EF_CUDA_64BIT_ADDRESS EF_CUDA_ACCELERATORS EF_CUDA_SM90 EF_CUDA_VIRTUAL_SM(EF_CUDA_SM90)"
	.elftype	@"ET_EXEC"


//--------------------- .nv.info                  --------------------------
	.section	.nv.info,"",@"SHT_CUDA_INFO"
	.align	4


	//----- nvinfo : EIATTR_REGCOUNT
	.align		4
        /*0000*/ 	.byte	0x04, 0x2f
        /*0002*/ 	.short	(.L_1 - .L_0)
	.align		4
.L_0:
        /*0004*/ 	.word	index@(triton_poi_fused__unsafe_index_add_mul_sub_55)
        /*0008*/ 	.word	0x00000010


	//----- nvinfo : EIATTR_MIN_STACK_SIZE
	.align		4
.L_1:
        /*000c*/ 	.byte	0x04, 0x12
        /*000e*/ 	.short	(.L_3 - .L_2)
	.align		4
.L_2:
        /*0010*/ 	.word	index@(triton_poi_fused__unsafe_index_add_mul_sub_55)
        /*0014*/ 	.word	0x00000000


	//----- nvinfo : EIATTR_FRAME_SIZE
	.align		4
.L_3:
        /*0018*/ 	.byte	0x04, 0x11
        /*001a*/ 	.short	(.L_5 - .L_4)
	.align		4
.L_4:
        /*001c*/ 	.word	index@(triton_poi_fused__unsafe_index_add_mul_sub_55)
        /*0020*/ 	.word	0x00000000


	//----- nvinfo : EIATTR_MIN_STACK_SIZE
	.align		4
.L_5:
        /*0024*/ 	.byte	0x04, 0x12
        /*0026*/ 	.short	(.L_7 - .L_6)
	.align		4
.L_6:
        /*0028*/ 	.word	index@(triton_poi_fused__unsafe_index_add_mul_sub_55)
        /*002c*/ 	.word	0x00000000
.L_7:


//--------------------- .nv.info.triton_poi_fused__unsafe_index_add_mul_sub_55 --------------------------
	.section	.nv.info.triton_poi_fused__unsafe_index_add_mul_sub_55,"",@"SHT_CUDA_INFO"
	.sectionflags	@""
	.align	4


	//----- nvinfo : EIATTR_CUDA_API_VERSION
	.align		4
        /*0000*/ 	.byte	0x04, 0x37
        /*0002*/ 	.short	(.L_9 - .L_8)
.L_8:
        /*0004*/ 	.word	0x0000007c


	//----- nvinfo : EIATTR_KPARAM_INFO
	.align		4
.L_9:
        /*0008*/ 	.byte	0x04, 0x17
        /*000a*/ 	.short	(.L_11 - .L_10)
.L_10:
        /*000c*/ 	.word	0x00000000
        /*0010*/ 	.short	0x0006
        /*0012*/ 	.short	0x0030
        /*0014*/ 	.byte	0x00, 0xf0, 0x11, 0x00


	//----- nvinfo : EIATTR_KPARAM_INFO
	.align		4
.L_11:
        /*0018*/ 	.byte	0x04, 0x17
        /*001a*/ 	.short	(.L_13 - .L_12)
.L_12:
        /*001c*/ 	.word	0x00000000
        /*0020*/ 	.short	0x0005
        /*0022*/ 	.short	0x0028
        /*0024*/ 	.byte	0x00, 0xf4, 0x21, 0x00


	//----- nvinfo : EIATTR_KPARAM_INFO
	.align		4
.L_13:
        /*0028*/ 	.byte	0x04, 0x17
        /*002a*/ 	.short	(.L_15 - .L_14)
.L_14:
        /*002c*/ 	.word	0x00000000
        /*0030*/ 	.short	0x0004
        /*0032*/ 	.short	0x0020
        /*0034*/ 	.byte	0x00, 0xf4, 0x21, 0x00


	//----- nvinfo : EIATTR_KPARAM_INFO
	.align		4
.L_15:
        /*0038*/ 	.byte	0x04, 0x17
        /*003a*/ 	.short	(.L_17 - .L_16)
.L_16:
        /*003c*/ 	.word	0x00000000
        /*0040*/ 	.short	0x0003
        /*0042*/ 	.short	0x0018
        /*0044*/ 	.byte	0x00, 0xf4, 0x21, 0x00


	//----- nvinfo : EIATTR_KPARAM_INFO
	.align		4
.L_17:
        /*0048*/ 	.byte	0x04, 0x17
        /*004a*/ 	.short	(.L_19 - .L_18)
.L_18:
        /*004c*/ 	.word	0x00000000
        /*0050*/ 	.short	0x0002
        /*0052*/ 	.short	0x0010
        /*0054*/ 	.byte	0x00, 0xf4, 0x21, 0x00


	//----- nvinfo : EIATTR_KPARAM_INFO
	.align		4
.L_19:
        /*0058*/ 	.byte	0x04, 0x17
        /*005a*/ 	.short	(.L_21 - .L_20)
.L_20:
        /*005c*/ 	.word	0x00000000
        /*0060*/ 	.short	0x0001
        /*0062*/ 	.short	0x0008
        /*0064*/ 	.byte	0x00, 0xf4, 0x21, 0x00


	//----- nvinfo : EIATTR_KPARAM_INFO
	.align		4
.L_21:
        /*0068*/ 	.byte	0x04, 0x17
        /*006a*/ 	.short	(.L_23 - .L_22)
.L_22:
        /*006c*/ 	.word	0x00000000
        /*0070*/ 	.short	0x0000
        /*0072*/ 	.short	0x0000
        /*0074*/ 	.byte	0x00, 0xf4, 0x21, 0x00


	//----- nvinfo : EIATTR_SPARSE_MMA_MASK
	.align		4
.L_23:
        /*0078*/ 	.byte	0x03, 0x50
        /*007a*/ 	.short	0x0000


	//----- nvinfo : EIATTR_MAXREG_COUNT
	.align		4
        /*007c*/ 	.byte	0x03, 0x1b
        /*007e*/ 	.short	0x00ff


	//----- nvinfo : EIATTR_EXIT_INSTR_OFFSETS
	.align		4
        /*0080*/ 	.byte	0x04, 0x1c
        /*0082*/ 	.short	(.L_25 - .L_24)


	//   ....[0]....
.L_24:
        /*0084*/ 	.word	0x000001c0


	//   ....[1]....
        /*0088*/ 	.word	0x000001e0


	//----- nvinfo : EIATTR_REQNTID
	.align		4
.L_25:
        /*008c*/ 	.byte	0x04, 0x10
        /*008e*/ 	.short	(.L_27 - .L_26)
.L_26:
        /*0090*/ 	.word	0x00000080
        /*0094*/ 	.word	0x00000001
        /*0098*/ 	.word	0x00000001


	//----- nvinfo : EIATTR_CBANK_PARAM_SIZE
	.align		4
.L_27:
        /*009c*/ 	.byte	0x03, 0x19
        /*009e*/ 	.short	0x0034


	//----- nvinfo : EIATTR_PARAM_CBANK
	.align		4
        /*00a0*/ 	.byte	0x04, 0x0a
        /*00a2*/ 	.short	(.L_29 - .L_28)
	.align		4
.L_28:
        /*00a4*/ 	.word	index@(.nv.constant0.triton_poi_fused__unsafe_index_add_mul_sub_55)
        /*00a8*/ 	.short	0x0210
        /*00aa*/ 	.short	0x0034


	//----- nvinfo : EIATTR_SW_WAR
	.align		4
.L_29:
        /*00ac*/ 	.byte	0x04, 0x36
        /*00ae*/ 	.short	(.L_31 - .L_30)
.L_30:
        /*00b0*/ 	.word	0x00000008
.L_31:


//--------------------- .nv.callgraph             --------------------------
	.section	.nv.callgraph,"",@"SHT_CUDA_CALLGRAPH"
	.align	4
	.sectionentsize	8
	.align		4
        /*0000*/ 	.word	0x00000000
	.align		4
        /*0004*/ 	.word	0xffffffff
	.align		4
        /*0008*/ 	.word	0x00000000
	.align		4
        /*000c*/ 	.word	0xfffffffe
	.align		4
        /*0010*/ 	.word	0x00000000
	.align		4
        /*0014*/ 	.word	0xfffffffd
	.align		4
        /*0018*/ 	.word	0x00000000
	.align		4
        /*001c*/ 	.word	0xfffffffc


//--------------------- .text.triton_poi_fused__unsafe_index_add_mul_sub_55 --------------------------
	.section	.text.triton_poi_fused__unsafe_index_add_mul_sub_55,"ax",@progbits
	.align	128
        .global         triton_poi_fused__unsafe_index_add_mul_sub_55
        .type           triton_poi_fused__unsafe_index_add_mul_sub_55,@function
        .size           triton_poi_fused__unsafe_index_add_mul_sub_55,(.L_x_1 - triton_poi_fused__unsafe_index_add_mul_sub_55)
        .other          triton_poi_fused__unsafe_index_add_mul_sub_55,@"STO_CUDA_ENTRY STV_DEFAULT"
triton_poi_fused__unsafe_index_add_mul_sub_55:
.text.triton_poi_fused__unsafe_index_add_mul_sub_55:
[----:B------:R-:W0:Y:S02]  /*0000*/  LDC R1, c[0x0][0x28] ;  /* 0x00000a00ff017b82 */ /* 0x000e240000000800 */
[----:B------:R-:W1:Y:S01]  /*0010*/  S2R R0, SR_TID.X ;  /* 0x0000000000007919 */ /* 0x000e620000002100 */
[----:B------:R-:W2:Y:S01]  /*0020*/  LDC.64 R4, c[0x0][0x220] ;  /* 0x00008800ff047b82 */ /* 0x000ea20000000a00 */
[----:B------:R-:W-:Y:S01]  /*0030*/  ULDC.64 UR4, c[0x0][0x208] ;  /* 0x0000820000047ab9 */ /* 0x000fe20000000a00 */
[----:B------:R-:W3:Y:S06]  /*0040*/  S2R R9, SR_CTAID.X ;  /* 0x0000000000097919 */ /* 0x000eec0000002500 */
[----:B------:R-:W4:Y:S01]  /*0050*/  LDC.64 R2, c[0x0][0x230] ;  /* 0x00008c00ff027b82 */ /* 0x000f220000000a00 */
[----:B-1----:R-:W-:-:S02]  /*0060*/  LOP3.LUT R0, R0, 0x7f, RZ, 0xc0, !PT ;  /* 0x0000007f00007812 */ /* 0x002fc400078ec0ff */
[--C-:B---3--:R-:W-:Y:S02]  /*0070*/  SHF.R.U32.HI R6, RZ, 0x18, R9.reuse ;  /* 0x00000018ff067819 */ /* 0x108fe40000011609 */
[----:B------:R-:W-:Y:S01]  /*0080*/  SHF.R.S32.HI R7, RZ, 0x18, R9 ;  /* 0x00000018ff077819 */ /* 0x000fe20000011409 */
[----:B------:R-:W-:Y:S01]  /*0090*/  IMAD R9, R9, 0x80, R0 ;  /* 0x0000008009097824 */ /* 0x000fe200078e0200 */
[----:B------:R-:W-:Y:S02]  /*00a0*/  SGXT.U32 R0, R6, 0x1 ;  /* 0x000000010600781a */ /* 0x000fe40000000000 */
[----:B------:R-:W-:Y:S02]  /*00b0*/  SGXT R6, R7, 0x1 ;  /* 0x000000010706781a */ /* 0x000fe40000000200 */
[C---:B------:R-:W-:Y:S01]  /*00c0*/  ISETP.GE.AND P0, PT, R9.reuse, 0x400, PT ;  /* 0x000004000900780c */ /* 0x040fe20003f06270 */
[----:B------:R-:W-:Y:S01]  /*00d0*/  IMAD.IADD R0, R9, 0x1, R0 ;  /* 0x0000000109007824 */ /* 0x000fe200078e0200 */
[----:B------:R-:W-:-:S04]  /*00e0*/  LEA.HI R6, R6, R9, RZ, 0x2 ;  /* 0x0000000906067211 */ /* 0x000fc800078f10ff */
[----:B------:R-:W-:Y:S02]  /*00f0*/  SHF.R.S32.HI R11, RZ, 0x2, R6 ;  /* 0x00000002ff0b7819 */ /* 0x000fe40000011406 */
[----:B------:R-:W-:-:S03]  /*0100*/  LOP3.LUT R0, R0, 0xfffffffe, RZ, 0xc0, !PT ;  /* 0xfffffffe00007812 */ /* 0x000fc600078ec0ff */
[----:B--2---:R-:W-:Y:S01]  /*0110*/  IMAD.WIDE R4, R11, 0x4, R4 ;  /* 0x000000040b047825 */ /* 0x004fe200078e0204 */
[----:B------:R-:W-:Y:S01]  /*0120*/  IADD3 R7, R9, -R0, RZ ;  /* 0x8000000009077210 */ /* 0x000fe20007ffe0ff */
[----:B------:R-:W-:Y:S02]  /*0130*/  HFMA2.MMA R11, -RZ, RZ, 0, 0 ;  /* 0x00000000ff0b7435 */ /* 0x000fe400000001ff */
[----:B------:R-:W-:Y:S02]  /*0140*/  IMAD.MOV.U32 R0, RZ, RZ, RZ ;  /* 0x000000ffff007224 */ /* 0x000fe400078e00ff */
[----:B----4-:R-:W-:Y:S02]  /*0150*/  IMAD.WIDE R2, R7, 0x4, R2 ;  /* 0x0000000407027825 */ /* 0x010fe400078e0202 */
[----:B------:R-:W1:Y:S02]  /*0160*/  LDC.64 R6, c[0x0][0x238] ;  /* 0x00008e00ff067b82 */ /* 0x000e640000000a00 */
[----:B------:R-:W2:Y:S04]  /*0170*/  @!P0 LDG.E.EL R0, desc[UR4][R4.64] ;  /* 0x0000000404008981 */ /* 0x000ea8000c2e1900 */
[----:B------:R-:W3:Y:S01]  /*0180*/  @!P0 LDG.E.EL R11, desc[UR4][R2.64] ;  /* 0x00000004020b8981 */ /* 0x000ee2000c2e1900 */
[----:B-1----:R-:W-:-:S04]  /*0190*/  IMAD.WIDE R6, R9, 0x4, R6 ;  /* 0x0000000409067825 */ /* 0x002fc800078e0206 */
[----:B--2---:R-:W-:-:S04]  /*01a0*/  FADD R13, R0, -R0 ;  /* 0x80000000000d7221 */ /* 0x004fc80000000000 */
[----:B---3--:R-:W-:Y:S01]  /*01b0*/  FFMA R11, R13, R11, R0 ;  /* 0x0000000b0d0b7223 */ /* 0x008fe20000000000 */
[----:B------:R-:W-:Y:S06]  /*01c0*/  @P0 EXIT ;  /* 0x000000000000094d */ /* 0x000fec0003800000 */
[----:B------:R-:W-:Y:S01]  /*01d0*/  STG.E desc[UR4][R6.64], R11 ;  /* 0x0000000b06007986 */ /* 0x000fe2000c101904 */
[----:B------:R-:W-:Y:S05]  /*01e0*/  EXIT ;  /* 0x000000000000794d */ /* 0x000fea0003800000 */
.L_x_0:
[----:B------:R-:W-:-:S00]  /*01f0*/  BRA `(.L_x_0) ;  /* 0xfffffffc00fc7947 */ /* 0x000fc0000383ffff */
[----:B------:R-:W-:-:S00]  /*0200*/  NOP ;  /* 0x0000000000007918 */ /* 0x000fc00000000000 */
[----:B------:R-:W-:-:S00]  /*0210*/  NOP ;  /* 0x0000000000007918 */ /* 0x000fc00000000000 */
[----:B------:R-:W-:-:S00]  /*0220*/  NOP ;  /* 0x0000000000007918 */ /* 0x000fc00000000000 */
[----:B------:R-:W-:-:S00]  /*0230*/  NOP ;  /* 0x0000000000007918 */ /* 0x000fc00000000000 */
[----:B------:R-:W-:-:S00]  /*0240*/  NOP ;  /* 0x0000000000007918 */ /* 0x000fc00000000000 */
[----:B------:R-:W-:-:S00]  /*0250*/  NOP ;  /* 0x0000000000007918 */ /* 0x000fc00000000000 */
[----:B------:R-:W-:-:S00]  /*0260*/  NOP ;  /* 0x0000000000007918 */ /* 0x000fc00000000000 */
[----:B------:R-:W-:-:S00]  /*0270*/  NOP ;  /* 0x0000000000007918 */ /* 0x000fc00000000000 */
.L_x_1:


//--------------------- .nv.constant0.triton_poi_fused__unsafe_index_add_mul_sub_55 --------------------------
	.section	.nv.constant0.triton_poi_fused__unsafe_index_add_mul_sub_55,"a",@progbits
	.sectionflags	@""
	.align	4
.nv.constant0.triton_poi_fused__unsafe_index_add_mul_sub_55:
	.zero		580
